	.headerflags	@"EF_CUDA_TEXMODE_UNIFIED EF_CUDA_64BIT_ADDRESS EF_CUDA_ACCELERATORS EF_CUDA_SM90 EF_CUDA_VIRTUAL_SM(EF_CUDA_SM90)"
	.elftype	@"ET_EXEC"


//--------------------- .nv.info                  --------------------------
	.section	.nv.info,"",@"SHT_CUDA_INFO"
	.align	4


	//----- nvinfo : EIATTR_REGCOUNT
	.align		4
        /*0000*/ 	.byte	0x04, 0x2f
        /*0002*/ 	.short	(.L_3 - .L_2)
	.align		4
.L_2:
        /*0004*/ 	.word	index@(triton_poi_fused__native_batch_norm_legit_no_training_hardtanh_mean_28)
        /*0008*/ 	.word	0x00000020


	//----- nvinfo : EIATTR_MIN_STACK_SIZE
	.align		4
.L_3:
        /*000c*/ 	.byte	0x04, 0x12
        /*000e*/ 	.short	(.L_5 - .L_4)
	.align		4
.L_4:
        /*0010*/ 	.word	index@(triton_poi_fused__native_batch_norm_legit_no_training_hardtanh_mean_28)
        /*0014*/ 	.word	0x00000000


	//----- nvinfo : EIATTR_FRAME_SIZE
	.align		4
.L_5:
        /*0018*/ 	.byte	0x04, 0x11
        /*001a*/ 	.short	(.L_7 - .L_6)
	.align		4
.L_6:
        /*001c*/ 	.word	index@(triton_poi_fused__native_batch_norm_legit_no_training_hardtanh_mean_28)
        /*0020*/ 	.word	0x00000000


	//----- nvinfo : EIATTR_MIN_STACK_SIZE
	.align		4
.L_7:
        /*0024*/ 	.byte	0x04, 0x12
        /*0026*/ 	.short	(.L_9 - .L_8)
	.align		4
.L_8:
        /*0028*/ 	.word	index@(triton_poi_fused__native_batch_norm_legit_no_training_hardtanh_mean_28)
        /*002c*/ 	.word	0x00000000
.L_9:


//--------------------- .nv.info.triton_poi_fused__native_batch_norm_legit_no_training_hardtanh_mean_28 --------------------------
	.section	.nv.info.triton_poi_fused__native_batch_norm_legit_no_training_hardtanh_mean_28,"",@"SHT_CUDA_INFO"
	.sectionflags	@""
	.align	4


	//----- nvinfo : EIATTR_CUDA_API_VERSION
	.align		4
        /*0000*/ 	.byte	0x04, 0x37
        /*0002*/ 	.short	(.L_11 - .L_10)
.L_10:
        /*0004*/ 	.word	0x0000007c


	//----- nvinfo : EIATTR_KPARAM_INFO
	.align		4
.L_11:
        /*0008*/ 	.byte	0x04, 0x17
        /*000a*/ 	.short	(.L_13 - .L_12)
.L_12:
        /*000c*/ 	.word	0x00000000
        /*0010*/ 	.short	0x0006
        /*0012*/ 	.short	0x0030
        /*0014*/ 	.byte	0x00, 0xf0, 0x11, 0x00


	//----- nvinfo : EIATTR_KPARAM_INFO
	.align		4
.L_13:
        /*0018*/ 	.byte	0x04, 0x17
        /*001a*/ 	.short	(.L_15 - .L_14)
.L_14:
        /*001c*/ 	.word	0x00000000
        /*0020*/ 	.short	0x0005
        /*0022*/ 	.short	0x0028
        /*0024*/ 	.byte	0x00, 0xf4, 0x21, 0x00


	//----- nvinfo : EIATTR_KPARAM_INFO
	.align		4
.L_15:
        /*0028*/ 	.byte	0x04, 0x17
        /*002a*/ 	.short	(.L_17 - .L_16)
.L_16:
        /*002c*/ 	.word	0x00000000
        /*0030*/ 	.short	0x0004
        /*0032*/ 	.short	0x0020
        /*0034*/ 	.byte	0x00, 0xf4, 0x21, 0x00


	//----- nvinfo : EIATTR_KPARAM_INFO
	.align		4
.L_17:
        /*0038*/ 	.byte	0x04, 0x17
        /*003a*/ 	.short	(.L_19 - .L_18)
.L_18:
        /*003c*/ 	.word	0x00000000
        /*0040*/ 	.short	0x0003
        /*0042*/ 	.short	0x0018
        /*0044*/ 	.byte	0x00, 0xf4, 0x21, 0x00


	//----- nvinfo : EIATTR_KPARAM_INFO
	.align		4
.L_19:
        /*0048*/ 	.byte	0x04, 0x17
        /*004a*/ 	.short	(.L_21 - .L_20)
.L_20:
        /*004c*/ 	.word	0x00000000
        /*0050*/ 	.short	0x0002
        /*0052*/ 	.short	0x0010
        /*0054*/ 	.byte	0x00, 0xf4, 0x21, 0x00


	//----- nvinfo : EIATTR_KPARAM_INFO
	.align		4
.L_21:
        /*0058*/ 	.byte	0x04, 0x17
        /*005a*/ 	.short	(.L_23 - .L_22)
.L_22:
        /*005c*/ 	.word	0x00000000
        /*0060*/ 	.short	0x0001
        /*0062*/ 	.short	0x0008
        /*0064*/ 	.byte	0x00, 0xf4, 0x21, 0x00


	//----- nvinfo : EIATTR_KPARAM_INFO
	.align		4
.L_23:
        /*0068*/ 	.byte	0x04, 0x17
        /*006a*/ 	.short	(.L_25 - .L_24)
.L_24:
        /*006c*/ 	.word	0x00000000
        /*0070*/ 	.short	0x0000
        /*0072*/ 	.short	0x0000
        /*0074*/ 	.byte	0x00, 0xf4, 0x21, 0x00


	//----- nvinfo : EIATTR_SPARSE_MMA_MASK
	.align		4
.L_25:
        /*0078*/ 	.byte	0x03, 0x50
        /*007a*/ 	.short	0x0000


	//----- nvinfo : EIATTR_MAXREG_COUNT
	.align		4
        /*007c*/ 	.byte	0x03, 0x1b
        /*007e*/ 	.short	0x00ff


	//----- nvinfo : EIATTR_EXIT_INSTR_OFFSETS
	.align		4
        /*0080*/ 	.byte	0x04, 0x1c
        /*0082*/ 	.short	(.L_27 - .L_26)


	//   ....[0]....
.L_26:
        /*0084*/ 	.word	0x000008a0


	//   ....[1]....
        /*0088*/ 	.word	0x000008e0


	//----- nvinfo : EIATTR_REQNTID
	.align		4
.L_27:
        /*008c*/ 	.byte	0x04, 0x10
        /*008e*/ 	.short	(.L_29 - .L_28)
.L_28:
        /*0090*/ 	.word	0x00000080
        /*0094*/ 	.word	0x00000001
        /*0098*/ 	.word	0x00000001


	//----- nvinfo : EIATTR_CBANK_PARAM_SIZE
	.align		4
.L_29:
        /*009c*/ 	.byte	0x03, 0x19
        /*009e*/ 	.short	0x0034


	//----- nvinfo : EIATTR_PARAM_CBANK
	.align		4
        /*00a0*/ 	.byte	0x04, 0x0a
        /*00a2*/ 	.short	(.L_31 - .L_30)
	.align		4
.L_30:
        /*00a4*/ 	.word	index@(.nv.constant0.triton_poi_fused__native_batch_norm_legit_no_training_hardtanh_mean_28)
        /*00a8*/ 	.short	0x0210
        /*00aa*/ 	.short	0x0034


	//----- nvinfo : EIATTR_SW_WAR
	.align		4
.L_31:
        /*00ac*/ 	.byte	0x04, 0x36
        /*00ae*/ 	.short	(.L_33 - .L_32)
.L_32:
        /*00b0*/ 	.word	0x00000008
.L_33:


//--------------------- .nv.callgraph             --------------------------
	.section	.nv.callgraph,"",@"SHT_CUDA_CALLGRAPH"
	.align	4
	.sectionentsize	8
	.align		4
        /*0000*/ 	.word	0x00000000
	.align		4
        /*0004*/ 	.word	0xffffffff
	.align		4
        /*0008*/ 	.word	0x00000000
	.align		4
        /*000c*/ 	.word	0xfffffffe
	.align		4
        /*0010*/ 	.word	0x00000000
	.align		4
        /*0014*/ 	.word	0xfffffffd
	.align		4
        /*0018*/ 	.word	0x00000000
	.align		4
        /*001c*/ 	.word	0xfffffffc


//--------------------- .nv.constant4             --------------------------
	.section	.nv.constant4,"a",@progbits
	.align	8
	.align		8
.nv.constant4:
        /*0000*/ 	.dword	_$_str
	.align		8
        /*0008*/ 	.dword	_$_str_$_2


//--------------------- .text.triton_poi_fused__native_batch_norm_legit_no_training_hardtanh_mean_28 --------------------------
	.section	.text.triton_poi_fused__native_batch_norm_legit_no_training_hardtanh_mean_28,"ax",@progbits
	.align	128
        .global         triton_poi_fused__native_batch_norm_legit_no_training_hardtanh_mean_28
        .type           triton_poi_fused__native_batch_norm_legit_no_training_hardtanh_mean_28,@function
        .size           triton_poi_fused__native_batch_norm_legit_no_training_hardtanh_mean_28,(.L_x_1 - triton_poi_fused__native_batch_norm_legit_no_training_hardtanh_mean_28)
        .other          triton_poi_fused__native_batch_norm_legit_no_training_hardtanh_mean_28,@"STO_CUDA_ENTRY STV_DEFAULT"
triton_poi_fused__native_batch_norm_legit_no_training_hardtanh_mean_28:
.text.triton_poi_fused__native_batch_norm_legit_no_training_hardtanh_mean_28:
[----:B------:R-:W0:Y:S01]  /*0000*/  LDC R1, c[0x0][0x28] ;  /* 0x00000a00ff017b82 */ /* 0x000e220000000800 */
[----:B------:R-:W1:Y:S07]  /*0010*/  S2R R0, SR_TID.X ;  /* 0x0000000000007919 */ /* 0x000e6e0000002100 */
[----:B------:R-:W2:Y:S01]  /*0020*/  LDC.64 R12, c[0x0][0x220] ;  /* 0x00008800ff0c7b82 */ /* 0x000ea20000000a00 */
[----:B------:R-:W-:Y:S01]  /*0030*/  CS2R R10, SRZ ;  /* 0x00000000000a7805 */ /* 0x000fe2000001ff00 */
[----:B------:R-:W-:Y:S01]  /*0040*/  ULDC.64 UR4, c[0x0][0x208] ;  /* 0x0000820000047ab9 */ /* 0x000fe20000000a00 */
[----:B------:R-:W3:Y:S05]  /*0050*/  S2R R3, SR_CTAID.X ;  /* 0x0000000000037919 */ /* 0x000eea0000002500 */
[----:B------:R-:W4:Y:S08]  /*0060*/  LDC.64 R18, c[0x0][0x210] ;  /* 0x00008400ff127b82 */ /* 0x000f300000000a00 */
[----:B------:R-:W5:Y:S08]  /*0070*/  LDC.64 R26, c[0x0][0x218] ;  /* 0x00008600ff1a7b82 */ /* 0x000f700000000a00 */
[----:B------:R-:W4:Y:S01]  /*0080*/  LDC.64 R8, c[0x0][0x228] ;  /* 0x00008a00ff087b82 */ /* 0x000f220000000a00 */
[----:B-1----:R-:W-:-:S07]  /*0090*/  IMAD.SHL.U32 R0, R0, 0x2, RZ ;  /* 0x0000000200007824 */ /* 0x002fce00078e00ff */
[----:B------:R-:W1:Y:S01]  /*00a0*/  LDC.64 R4, c[0x0][0x230] ;  /* 0x00008c00ff047b82 */ /* 0x000e620000000a00 */
[----:B------:R-:W-:-:S05]  /*00b0*/  LOP3.LUT R0, R0, 0xfe, RZ, 0xc0, !PT ;  /* 0x000000fe00007812 */ /* 0x000fca00078ec0ff */
[----:B---3--:R-:W-:-:S04]  /*00c0*/  IMAD R0, R3, 0x100, R0 ;  /* 0x0000010003007824 */ /* 0x008fc800078e0200 */
[C---:B------:R-:W-:Y:S01]  /*00d0*/  IMAD.HI R2, R0.reuse, 0x66666667, RZ ;  /* 0x6666666700027827 */ /* 0x040fe200078e02ff */
[----:B------:R-:W-:-:S04]  /*00e0*/  ISETP.GE.AND P0, PT, R0, 0x1400, PT ;  /* 0x000014000000780c */ /* 0x000fc80003f06270 */
[----:B------:R-:W-:-:S04]  /*00f0*/  SHF.R.U32.HI R3, RZ, 0x1f, R2 ;  /* 0x0000001fff037819 */ /* 0x000fc80000011602 */
[----:B------:R-:W-:-:S05]  /*0100*/  LEA.HI.SX32 R3, R2, R3, 0x17 ;  /* 0x0000000302037211 */ /* 0x000fca00078fbaff */
[----:B------:R-:W-:-:S04]  /*0110*/  IMAD R17, R3, -0x500, R0 ;  /* 0xfffffb0003117824 */ /* 0x000fc800078e0200 */
[----:B--2---:R-:W-:-:S05]  /*0120*/  IMAD.WIDE R12, R17, 0x4, R12 ;  /* 0x00000004110c7825 */ /* 0x004fca00078e020c */
[----:B------:R4:W2:Y:S01]  /*0130*/  @!P0 LDG.E.EL.64 R10, desc[UR4][R12.64] ;  /* 0x000000040c0a8981 */ /* 0x0008a2000c2e1b00 */
[----:B------:R-:W-:Y:S01]  /*0140*/  IMAD R29, R3, 0x1400, R17 ;  /* 0x00001400031d7824 */ /* 0x000fe200078e0211 */
[----:B------:R-:W-:Y:S02]  /*0150*/  CS2R R2, SRZ ;  /* 0x0000000000027805 */ /* 0x000fe4000001ff00 */
[----:B------:R-:W-:Y:S01]  /*0160*/  CS2R R6, SRZ ;  /* 0x0000000000067805 */ /* 0x000fe2000001ff00 */
[----:B-----5:R-:W-:Y:S01]  /*0170*/  IMAD.WIDE R26, R17, 0x4, R26 ;  /* 0x00000004111a7825 */ /* 0x020fe200078e021a */
[----:B------:R-:W-:-:S03]  /*0180*/  IADD3 R21, R29, 0xa00, RZ ;  /* 0x00000a001d157810 */ /* 0x000fc60007ffe0ff */
[C---:B------:R-:W-:Y:S01]  /*0190*/  VIADD R15, R29.reuse, 0x500 ;  /* 0x000005001d0f7836 */ /* 0x040fe20000000000 */
[----:B------:R3:W5:Y:S01]  /*01a0*/  @!P0 LDG.E.EL.64 R2, desc[UR4][R26.64] ;  /* 0x000000041a028981 */ /* 0x000762000c2e1b00 */
[----:B------:R-:W-:Y:S02]  /*01b0*/  VIADD R23, R29, 0xf00 ;  /* 0x00000f001d177836 */ /* 0x000fe40000000000 */
[----:B----4-:R-:W-:-:S04]  /*01c0*/  IMAD.WIDE R12, R15, 0x4, R18 ;  /* 0x000000040f0c7825 */ /* 0x010fc800078e0212 */
[----:B------:R-:W-:Y:S01]  /*01d0*/  IMAD.WIDE R14, R21, 0x4, R18 ;  /* 0x00000004150e7825 */ /* 0x000fe200078e0212 */
[----:B------:R-:W-:-:S03]  /*01e0*/  CS2R R20, SRZ ;  /* 0x0000000000147805 */ /* 0x000fc6000001ff00 */
[--C-:B------:R-:W-:Y:S01]  /*01f0*/  IMAD.WIDE R28, R29, 0x4, R18.reuse ;  /* 0x000000041d1c7825 */ /* 0x100fe200078e0212 */
[----:B------:R-:W-:Y:S02]  /*0200*/  CS2R R24, SRZ ;  /* 0x0000000000187805 */ /* 0x000fe4000001ff00 */
[----:B------:R-:W4:Y:S01]  /*0210*/  @!P0 LDG.E.64 R20, desc[UR4][R12.64] ;  /* 0x000000040c148981 */ /* 0x000f22000c1e1b00 */
[----:B------:R-:W-:Y:S01]  /*0220*/  IMAD.WIDE R18, R23, 0x4, R18 ;  /* 0x0000000417127825 */ /* 0x000fe200078e0212 */
[----:B------:R-:W-:Y:S02]  /*0230*/  CS2R R22, SRZ ;  /* 0x0000000000167805 */ /* 0x000fe4000001ff00 */
[----:B------:R-:W5:Y:S01]  /*0240*/  @!P0 LDG.E.64 R6, desc[UR4][R28.64] ;  /* 0x000000041c068981 */ /* 0x000f62000c1e1b00 */
[C---:B0--3--:R-:W-:Y:S01]  /*0250*/  IMAD.WIDE R26, R17.reuse, 0x4, R8 ;  /* 0x00000004111a7825 */ /* 0x049fe200078e0208 */
[----:B------:R-:W-:Y:S02]  /*0260*/  CS2R R8, SRZ ;  /* 0x0000000000087805 */ /* 0x000fe4000001ff00 */
[----:B------:R0:W3:Y:S01]  /*0270*/  @!P0 LDG.E.64 R22, desc[UR4][R14.64] ;  /* 0x000000040e168981 */ /* 0x0000e2000c1e1b00 */
[----:B-1----:R-:W-:Y:S01]  /*0280*/  IMAD.WIDE R16, R17, 0x4, R4 ;  /* 0x0000000411107825 */ /* 0x002fe200078e0204 */
[----:B------:R-:W-:-:S02]  /*0290*/  CS2R R4, SRZ ;  /* 0x0000000000047805 */ /* 0x000fc4000001ff00 */
[----:B------:R-:W3:Y:S04]  /*02a0*/  @!P0 LDG.E.64 R24, desc[UR4][R18.64] ;  /* 0x0000000412188981 */ /* 0x000ee8000c1e1b00 */
[----:B------:R-:W3:Y:S04]  /*02b0*/  @!P0 LDG.E.EL.64 R4, desc[UR4][R26.64] ;  /* 0x000000041a048981 */ /* 0x000ee8000c2e1b00 */
[----:B------:R3:W3:Y:S01]  /*02c0*/  @!P0 LDG.E.EL.64 R8, desc[UR4][R16.64] ;  /* 0x0000000410088981 */ /* 0x0006e2000c2e1b00 */
[----:B0-----:R-:W-:Y:S01]  /*02d0*/  HFMA2.MMA R14, -RZ, RZ, 1.625, 0 ;  /* 0x3e800000ff0e7435 */ /* 0x001fe200000001ff */
[----:B--2---:R-:W-:Y:S01]  /*02e0*/  FADD R10, R10, 9.9999997473787516356e-06 ;  /* 0x3727c5ac0a0a7421 */ /* 0x004fe20000000000 */
[----:B------:R-:W-:-:S03]  /*02f0*/  FADD R11, R11, 9.9999997473787516356e-06 ;  /* 0x3727c5ac0b0b7421 */ /* 0x000fc60000000000 */
[----:B------:R-:W0:Y:S08]  /*0300*/  MUFU.SQRT R12, R10 ;  /* 0x0000000a000c7308 */ /* 0x000e300000002000 */
[----:B------:R-:W1:Y:S01]  /*0310*/  MUFU.SQRT R13, R11 ;  /* 0x0000000b000d7308 */ /* 0x000e620000002000 */
[C---:B0-----:R-:W-:Y:S02]  /*0320*/  FSETP.GT.AND P1, PT, R12.reuse, 8.50705917302346158658e+37, PT ;  /* 0x7e8000000c00780b */ /* 0x041fe40003f24000 */
[----:B------:R-:W-:-:S02]  /*0330*/  FSETP.GEU.AND P3, PT, R12, 1.175494350822287508e-38, PT ;  /* 0x008000000c00780b */ /* 0x000fc40003f6e000 */
[C---:B-1----:R-:W-:Y:S02]  /*0340*/  FSETP.GT.AND P2, PT, R13.reuse, 8.50705917302346158658e+37, PT ;  /* 0x7e8000000d00780b */ /* 0x042fe40003f44000 */
[----:B------:R-:W-:-:S07]  /*0350*/  FSETP.GEU.AND P4, PT, R13, 1.175494350822287508e-38, PT ;  /* 0x008000000d00780b */ /* 0x000fce0003f8e000 */
[----:B------:R-:W-:-:S04]  /*0360*/  @P1 FMUL R12, R12, 0.25 ;  /* 0x3e8000000c0c1820 */ /* 0x000fc80000400000 */
[----:B------:R-:W-:Y:S01]  /*0370*/  @!P3 FMUL R12, R12, 16777216 ;  /* 0x4b8000000c0cb820 */ /* 0x000fe20000400000 */
[----:B------:R-:W-:-:S05]  /*0380*/  @P2 FMUL R13, R13, 0.25 ;  /* 0x3e8000000d0d2820 */ /* 0x000fca0000400000 */
[----:B------:R-:W0:Y:S01]  /*0390*/  MUFU.RCP R12, R12 ;  /* 0x0000000c000c7308 */ /* 0x000e220000001000 */
[----:B------:R-:W-:Y:S01]  /*03a0*/  @!P4 FMUL R13, R13, 16777216 ;  /* 0x4b8000000d0dc820 */ /* 0x000fe20000400000 */
[----:B------:R-:W-:-:S06]  /*03b0*/  FSEL R11, R14, 1, P1 ;  /* 0x3f8000000e0b7808 */ /* 0x000fcc0000800000 */
[----:B------:R-:W1:Y:S01]  /*03c0*/  MUFU.RCP R13, R13 ;  /* 0x0000000d000d7308 */ /* 0x000e620000001000 */
[----:B------:R-:W-:Y:S01]  /*03d0*/  FSEL R14, R14, 1, P2 ;  /* 0x3f8000000e0e7808 */ /* 0x000fe20001000000 */
[----:B------:R-:W-:Y:S01]  /*03e0*/  @!P3 FMUL R11, R11, 16777216 ;  /* 0x4b8000000b0bb820 */ /* 0x000fe20000400000 */
[----:B-----5:R-:W-:-:S03]  /*03f0*/  FADD R15, -R2, R6 ;  /* 0x00000006020f7221 */ /* 0x020fc60000000100 */
[----:B------:R-:W-:Y:S01]  /*0400*/  @!P4 FMUL R14, R14, 16777216 ;  /* 0x4b8000000e0ec820 */ /* 0x000fe20000400000 */
[----:B0-----:R-:W-:Y:S01]  /*0410*/  FMUL R10, R12, R11 ;  /* 0x0000000b0c0a7220 */ /* 0x001fe20000400000 */
[--C-:B----4-:R-:W-:Y:S01]  /*0420*/  FADD R11, R20, -R2.reuse ;  /* 0x80000002140b7221 */ /* 0x110fe20000000000 */
[----:B------:R-:W-:Y:S02]  /*0430*/  FADD R7, -R3, R7 ;  /* 0x0000000703077221 */ /* 0x000fe40000000100 */
[C---:B------:R-:W-:Y:S01]  /*0440*/  FMUL R15, R10.reuse, R15 ;  /* 0x0000000f0a0f7220 */ /* 0x040fe20000400000 */
[----:B------:R-:W-:Y:S01]  /*0450*/  FMUL R11, R10, R11 ;  /* 0x0000000b0a0b7220 */ /* 0x000fe20000400000 */
[----:B-1----:R-:W-:Y:S01]  /*0460*/  FMUL R14, R13, R14 ;  /* 0x0000000e0d0e7220 */ /* 0x002fe20000400000 */
[--C-:B---3--:R-:W-:Y:S01]  /*0470*/  FADD R17, R22, -R2.reuse ;  /* 0x8000000216117221 */ /* 0x108fe20000000000 */
[----:B------:R-:W-:Y:S01]  /*0480*/  FADD R13, R24, -R2 ;  /* 0x80000002180d7221 */ /* 0x000fe20000000000 */
[--C-:B------:R-:W-:Y:S01]  /*0490*/  FADD R21, R21, -R3.reuse ;  /* 0x8000000315157221 */ /* 0x100fe20000000000 */
[C---:B------:R-:W-:Y:S01]  /*04a0*/  FMUL R2, R14.reuse, R7 ;  /* 0x000000070e027220 */ /* 0x040fe20000400000 */
[-CC-:B------:R-:W-:Y:S01]  /*04b0*/  FFMA R15, R15, R4.reuse, R8.reuse ;  /* 0x000000040f0f7223 */ /* 0x180fe20000000008 */
[----:B------:R-:W-:Y:S01]  /*04c0*/  FFMA R11, R11, R4, R8 ;  /* 0x000000040b0b7223 */ /* 0x000fe20000000008 */
[----:B------:R-:W-:Y:S01]  /*04d0*/  FADD R23, R23, -R3 ;  /* 0x8000000317177221 */ /* 0x000fe20000000000 */
[----:B------:R-:W-:Y:S01]  /*04e0*/  FMUL R6, R14, R21 ;  /* 0x000000150e067220 */ /* 0x000fe20000400000 */
[C---:B------:R-:W-:Y:S01]  /*04f0*/  FMUL R17, R10.reuse, R17 ;  /* 0x000000110a117220 */ /* 0x040fe20000400000 */
[----:B------:R-:W-:Y:S01]  /*0500*/  FMUL R13, R10, R13 ;  /* 0x0000000d0a0d7220 */ /* 0x000fe20000400000 */
[----:B------:R-:W-:Y:S01]  /*0510*/  FFMA R7, R2, R5, R9 ;  /* 0x0000000502077223 */ /* 0x000fe20000000009 */
[----:B------:R-:W-:Y:S01]  /*0520*/  FADD R25, R25, -R3 ;  /* 0x8000000319197221 */ /* 0x000fe20000000000 */
[----:B------:R-:W-:-:S02]  /*0530*/  FSETP.GTU.AND P4, PT, R15, RZ, PT ;  /* 0x000000ff0f00720b */ /* 0x000fc40003f8c000 */
[----:B------:R-:W-:Y:S01]  /*0540*/  FSETP.GTU.AND P2, PT, R11, RZ, PT ;  /* 0x000000ff0b00720b */ /* 0x000fe20003f4c000 */
[----:B------:R-:W-:Y:S01]  /*0550*/  FMUL R12, R14, R23 ;  /* 0x000000170e0c7220 */ /* 0x000fe20000400000 */
[-CC-:B------:R-:W-:Y:S01]  /*0560*/  FFMA R17, R17, R4.reuse, R8.reuse ;  /* 0x0000000411117223 */ /* 0x180fe20000000008 */
[----:B------:R-:W-:Y:S01]  /*0570*/  FFMA R13, R13, R4, R8 ;  /* 0x000000040d0d7223 */ /* 0x000fe20000000008 */
[--C-:B------:R-:W-:Y:S01]  /*0580*/  FFMA R6, R6, R5, R9.reuse ;  /* 0x0000000506067223 */ /* 0x100fe20000000009 */
[----:B------:R-:W-:Y:S01]  /*0590*/  FMUL R14, R14, R25 ;  /* 0x000000190e0e7220 */ /* 0x000fe20000400000 */
[----:B------:R-:W-:Y:S01]  /*05a0*/  FSETP.GTU.AND P1, PT, R7, RZ, PT ;  /* 0x000000ff0700720b */ /* 0x000fe20003f2c000 */
[----:B------:R-:W0:Y:S01]  /*05b0*/  LDC.64 R2, c[0x0][0x238] ;  /* 0x00008e00ff027b82 */ /* 0x000e220000000a00 */
[----:B------:R-:W-:Y:S02]  /*05c0*/  FSEL R4, R15, RZ, P4 ;  /* 0x000000ff0f047208 */ /* 0x000fe40002000000 */
[----:B------:R-:W-:Y:S01]  /*05d0*/  FSEL R11, R11, RZ, P2 ;  /* 0x000000ff0b0b7208 */ /* 0x000fe20001000000 */
[-CC-:B------:R-:W-:Y:S01]  /*05e0*/  FFMA R12, R12, R5.reuse, R9.reuse ;  /* 0x000000050c0c7223 */ /* 0x180fe20000000009 */
[----:B------:R-:W-:Y:S01]  /*05f0*/  FFMA R14, R14, R5, R9 ;  /* 0x000000050e0e7223 */ /* 0x000fe20000000009 */
[----:B------:R-:W-:-:S02]  /*0600*/  FSETP.GTU.AND P6, PT, R6, RZ, PT ;  /* 0x000000ff0600720b */ /* 0x000fc40003fcc000 */
[----:B------:R-:W-:Y:S02]  /*0610*/  FSETP.GTU.AND P3, PT, R17, RZ, PT ;  /* 0x000000ff1100720b */ /* 0x000fe40003f6c000 */
[----:B------:R-:W-:Y:S02]  /*0620*/  FSETP.GEU.AND P2, PT, R4, 6, PT ;  /* 0x40c000000400780b */ /* 0x000fe40003f4e000 */
[----:B------:R-:W-:Y:S02]  /*0630*/  FSEL R7, R7, RZ, P1 ;  /* 0x000000ff07077208 */ /* 0x000fe40000800000 */
[----:B------:R-:W-:Y:S02]  /*0640*/  FSETP.GEU.AND P1, PT, R11, 6, PT ;  /* 0x40c000000b00780b */ /* 0x000fe40003f2e000 */
[----:B------:R-:W-:Y:S02]  /*0650*/  FSETP.GTU.AND P4, PT, R12, RZ, PT ;  /* 0x000000ff0c00720b */ /* 0x000fe40003f8c000 */
[----:B------:R-:W-:-:S02]  /*0660*/  FSETP.GTU.AND P5, PT, R13, RZ, PT ;  /* 0x000000ff0d00720b */ /* 0x000fc40003fac000 */
[----:B------:R-:W-:Y:S02]  /*0670*/  FSEL R6, R6, RZ, P6 ;  /* 0x000000ff06067208 */ /* 0x000fe40003000000 */
[----:B------:R-:W-:Y:S02]  /*0680*/  FSEL R17, R17, RZ, P3 ;  /* 0x000000ff11117208 */ /* 0x000fe40001800000 */
[----:B------:R-:W-:Y:S02]  /*0690*/  FSETP.GTU.AND P6, PT, R14, RZ, PT ;  /* 0x000000ff0e00720b */ /* 0x000fe40003fcc000 */
[----:B------:R-:W-:Y:S02]  /*06a0*/  FSETP.GEU.AND P3, PT, R7, 6, PT ;  /* 0x40c000000700780b */ /* 0x000fe40003f6e000 */
[----:B------:R-:W-:Y:S02]  /*06b0*/  FSEL R5, R12, RZ, P4 ;  /* 0x000000ff0c057208 */ /* 0x000fe40002000000 */
[----:B------:R-:W-:-:S02]  /*06c0*/  FSEL R13, R13, RZ, P5 ;  /* 0x000000ff0d0d7208 */ /* 0x000fc40002800000 */
[----:B------:R-:W-:Y:S02]  /*06d0*/  FSETP.NAN.AND P4, PT, R4, R4, PT ;  /* 0x000000040400720b */ /* 0x000fe40003f88000 */
[----:B------:R-:W-:Y:S02]  /*06e0*/  FSETP.GEU.AND P5, PT, R6, 6, PT ;  /* 0x40c000000600780b */ /* 0x000fe40003fae000 */
[----:B------:R-:W-:Y:S02]  /*06f0*/  FSEL R14, R14, RZ, P6 ;  /* 0x000000ff0e0e7208 */ /* 0x000fe40003000000 */
[----:B------:R-:W-:Y:S02]  /*0700*/  FSETP.NAN.AND P6, PT, R11, R11, PT ;  /* 0x0000000b0b00720b */ /* 0x000fe40003fc8000 */
[----:B------:R-:W-:Y:S02]  /*0710*/  @P2 FSEL R4, R4, 6, P4 ;  /* 0x40c0000004042808 */ /* 0x000fe40002000000 */
[----:B------:R-:W-:-:S02]  /*0720*/  FSETP.NAN.AND P4, PT, R7, R7, PT ;  /* 0x000000070700720b */ /* 0x000fc40003f88000 */
[----:B------:R-:W-:Y:S02]  /*0730*/  FSETP.GEU.AND P2, PT, R17, 6, PT ;  /* 0x40c000001100780b */ /* 0x000fe40003f4e000 */
[----:B------:R-:W-:Y:S02]  /*0740*/  @P1 FSEL R11, R11, 6, P6 ;  /* 0x40c000000b0b1808 */ /* 0x000fe40003000000 */
[----:B------:R-:W-:Y:S02]  /*0750*/  FSETP.GEU.AND P1, PT, R5, 6, PT ;  /* 0x40c000000500780b */ /* 0x000fe40003f2e000 */
[----:B------:R-:W-:Y:S02]  /*0760*/  FSETP.NAN.AND P6, PT, R6, R6, PT ;  /* 0x000000060600720b */ /* 0x000fe40003fc8000 */
[----:B------:R-:W-:Y:S02]  /*0770*/  @P3 FSEL R7, R7, 6, P4 ;  /* 0x40c0000007073808 */ /* 0x000fe40002000000 */
[----:B------:R-:W-:-:S02]  /*0780*/  FSETP.GEU.AND P4, PT, R13, 6, PT ;  /* 0x40c000000d00780b */ /* 0x000fc40003f8e000 */
[----:B------:R-:W-:Y:S02]  /*0790*/  FSETP.GEU.AND P3, PT, R14, 6, PT ;  /* 0x40c000000e00780b */ /* 0x000fe40003f6e000 */
[----:B------:R-:W-:Y:S02]  /*07a0*/  @P5 FSEL R6, R6, 6, P6 ;  /* 0x40c0000006065808 */ /* 0x000fe40003000000 */
[----:B------:R-:W-:Y:S02]  /*07b0*/  FSETP.NAN.AND P6, PT, R17, R17, PT ;  /* 0x000000111100720b */ /* 0x000fe40003fc8000 */
[----:B------:R-:W-:Y:S02]  /*07c0*/  FSETP.NAN.AND P5, PT, R5, R5, PT ;  /* 0x000000050500720b */ /* 0x000fe40003fa8000 */
[----:B------:R-:W-:Y:S01]  /*07d0*/  @P2 FSEL R17, R17, 6, P6 ;  /* 0x40c0000011112808 */ /* 0x000fe20003000000 */
[----:B------:R-:W-:Y:S01]  /*07e0*/  FADD R4, R11, R4 ;  /* 0x000000040b047221 */ /* 0x000fe20000000000 */
[----:B------:R-:W-:Y:S01]  /*07f0*/  FSETP.NAN.AND P2, PT, R13, R13, PT ;  /* 0x0000000d0d00720b */ /* 0x000fe20003f48000 */
[----:B------:R-:W-:Y:S01]  /*0800*/  FADD R6, R6, R7 ;  /* 0x0000000706067221 */ /* 0x000fe20000000000 */
[----:B------:R-:W-:-:S02]  /*0810*/  FSETP.NAN.AND P6, PT, R14, R14, PT ;  /* 0x0000000e0e00720b */ /* 0x000fc40003fc8000 */
[----:B------:R-:W-:Y:S01]  /*0820*/  @P1 FSEL R5, R5, 6, P5 ;  /* 0x40c0000005051808 */ /* 0x000fe20002800000 */
[----:B------:R-:W-:Y:S01]  /*0830*/  FADD R4, R4, R17 ;  /* 0x0000001104047221 */ /* 0x000fe20000000000 */
[----:B------:R-:W-:Y:S02]  /*0840*/  @P4 FSEL R13, R13, 6, P2 ;  /* 0x40c000000d0d4808 */ /* 0x000fe40001000000 */
[----:B------:R-:W-:Y:S01]  /*0850*/  @P3 FSEL R14, R14, 6, P6 ;  /* 0x40c000000e0e3808 */ /* 0x000fe20003000000 */
[----:B------:R-:W-:Y:S01]  /*0860*/  FADD R5, R6, R5 ;  /* 0x0000000506057221 */ /* 0x000fe20000000000 */
[----:B0-----:R-:W-:-:S04]  /*0870*/  IMAD.WIDE R2, R0, 0x4, R2 ;  /* 0x0000000400027825 */ /* 0x001fc800078e0202 */
[----:B------:R-:W-:Y:S01]  /*0880*/  FADD R4, R4, R13 ;  /* 0x0000000d04047221 */ /* 0x000fe20000000000 */
[----:B------:R-:W-:Y:S01]  /*0890*/  FADD R5, R5, R14 ;  /* 0x0000000e05057221 */ /* 0x000fe20000000000 */
[----:B------:R-:W-:Y:S06]  /*08a0*/  @P0 EXIT ;  /* 0x000000000000094d */ /* 0x000fec0003800000 */
[----:B------:R-:W-:Y:S01]  /*08b0*/  FMUL R4, R4, 0.25 ;  /* 0x3e80000004047820 */ /* 0x000fe20000400000 */
[----:B------:R-:W-:-:S05]  /*08c0*/  FMUL R5, R5, 0.25 ;  /* 0x3e80000005057820 */ /* 0x000fca0000400000 */
[----:B------:R-:W-:Y:S01]  /*08d0*/  STG.E.64 desc[UR4][R2.64], R4 ;  /* 0x0000000402007986 */ /* 0x000fe2000c101b04 */
[----:B------:R-:W-:Y:S05]  /*08e0*/  EXIT ;  /* 0x000000000000794d */ /* 0x000fea0003800000 */
.L_x_0:
[----:B------:R-:W-:-:S00]  /*08f0*/  BRA `(.L_x_0) ;  /* 0xfffffffc00fc7947 */ /* 0x000fc0000383ffff */
[----:B------:R-:W-:-:S00]  /*0900*/  NOP ;  /* 0x0000000000007918 */ /* 0x000fc00000000000 */
[----:B------:R-:W-:-:S00]  /*0910*/  NOP ;  /* 0x0000000000007918 */ /* 0x000fc00000000000 */
[----:B------:R-:W-:-:S00]  /*0920*/  NOP ;  /* 0x0000000000007918 */ /* 0x000fc00000000000 */
[----:B------:R-:W-:-:S00]  /*0930*/  NOP ;  /* 0x0000000000007918 */ /* 0x000fc00000000000 */
[----:B------:R-:W-:-:S00]  /*0940*/  NOP ;  /* 0x0000000000007918 */ /* 0x000fc00000000000 */
[----:B------:R-:W-:-:S00]  /*0950*/  NOP ;  /* 0x0000000000007918 */ /* 0x000fc00000000000 */
[----:B------:R-:W-:-:S00]  /*0960*/  NOP ;  /* 0x0000000000007918 */ /* 0x000fc00000000000 */
[----:B------:R-:W-:-:S00]  /*0970*/  NOP ;  /* 0x0000000000007918 */ /* 0x000fc00000000000 */
.L_x_1:


//--------------------- .nv.global.init           --------------------------
	.section	.nv.global.init,"aw",@progbits
.nv.global.init:
	.type		_$_str,@object
	.size		_$_str,(_$_str_$_2 - _$_str)
_$_str:
        /*0000*/ 	.byte	0x5f, 0x5f, 0x43, 0x55, 0x44, 0x41, 0x5f, 0x46, 0x54, 0x5a, 0x00
	.type		_$_str_$_2,@object
	.size		_$_str_$_2,(.L_1 - _$_str_$_2)
_$_str_$_2:
        /*000b*/ 	.byte	0x5f, 0x5f, 0x43, 0x55, 0x44, 0x41, 0x5f, 0x50, 0x52, 0x45, 0x43, 0x5f, 0x53, 0x51, 0x52, 0x54
        /*001b*/ 	.byte	0x00
.L_1:


//--------------------- .nv.constant0.triton_poi_fused__native_batch_norm_legit_no_training_hardtanh_mean_28 --------------------------
	.section	.nv.constant0.triton_poi_fused__native_batch_norm_legit_no_training_hardtanh_mean_28,"a",@progbits
	.sectionflags	@""
	.align	4
.nv.constant0.triton_poi_fused__native_batch_norm_legit_no_training_hardtanh_mean_28:
	.zero		580
